	.headerflags	@"EF_CUDA_TEXMODE_UNIFIED EF_CUDA_64BIT_ADDRESS EF_CUDA_ACCELERATORS EF_CUDA_SM90 EF_CUDA_VIRTUAL_SM(EF_CUDA_SM90)"
	.elftype	@"ET_EXEC"


//--------------------- .nv.info                  --------------------------
	.section	.nv.info,"",@"SHT_CUDA_INFO"
	.align	4


	//----- nvinfo : EIATTR_REGCOUNT
	.align		4
        /*0000*/ 	.byte	0x04, 0x2f
        /*0002*/ 	.short	(.L_1 - .L_0)
	.align		4
.L_0:
        /*0004*/ 	.word	index@(triton_poi_fused_convolution_relu_33)
        /*0008*/ 	.word	0x0000000c


	//----- nvinfo : EIATTR_MIN_STACK_SIZE
	.align		4
.L_1:
        /*000c*/ 	.byte	0x04, 0x12
        /*000e*/ 	.short	(.L_3 - .L_2)
	.align		4
.L_2:
        /*0010*/ 	.word	index@(triton_poi_fused_convolution_relu_33)
        /*0014*/ 	.word	0x00000000


	//----- nvinfo : EIATTR_FRAME_SIZE
	.align		4
.L_3:
        /*0018*/ 	.byte	0x04, 0x11
        /*001a*/ 	.short	(.L_5 - .L_4)
	.align		4
.L_4:
        /*001c*/ 	.word	index@(triton_poi_fused_convolution_relu_33)
        /*0020*/ 	.word	0x00000000


	//----- nvinfo : EIATTR_MIN_STACK_SIZE
	.align		4
.L_5:
        /*0024*/ 	.byte	0x04, 0x12
        /*0026*/ 	.short	(.L_7 - .L_6)
	.align		4
.L_6:
        /*0028*/ 	.word	index@(triton_poi_fused_convolution_relu_33)
        /*002c*/ 	.word	0x00000000
.L_7:


//--------------------- .nv.info.triton_poi_fused_convolution_relu_33 --------------------------
	.section	.nv.info.triton_poi_fused_convolution_relu_33,"",@"SHT_CUDA_INFO"
	.sectionflags	@""
	.align	4


	//----- nvinfo : EIATTR_CUDA_API_VERSION
	.align		4
        /*0000*/ 	.byte	0x04, 0x37
        /*0002*/ 	.short	(.L_9 - .L_8)
.L_8:
        /*0004*/ 	.word	0x0000007c


	//----- nvinfo : EIATTR_KPARAM_INFO
	.align		4
.L_9:
        /*0008*/ 	.byte	0x04, 0x17
        /*000a*/ 	.short	(.L_11 - .L_10)
.L_10:
        /*000c*/ 	.word	0x00000000
        /*0010*/ 	.short	0x0002
        /*0012*/ 	.short	0x0010
        /*0014*/ 	.byte	0x00, 0xf0, 0x11, 0x00


	//----- nvinfo : EIATTR_KPARAM_INFO
	.align		4
.L_11:
        /*0018*/ 	.byte	0x04, 0x17
        /*001a*/ 	.short	(.L_13 - .L_12)
.L_12:
        /*001c*/ 	.word	0x00000000
        /*0020*/ 	.short	0x0001
        /*0022*/ 	.short	0x0008
        /*0024*/ 	.byte	0x00, 0xf4, 0x21, 0x00


	//----- nvinfo : EIATTR_KPARAM_INFO
	.align		4
.L_13:
        /*0028*/ 	.byte	0x04, 0x17
        /*002a*/ 	.short	(.L_15 - .L_14)
.L_14:
        /*002c*/ 	.word	0x00000000
        /*0030*/ 	.short	0x0000
        /*0032*/ 	.short	0x0000
        /*0034*/ 	.byte	0x00, 0xf4, 0x21, 0x00


	//----- nvinfo : EIATTR_SPARSE_MMA_MASK
	.align		4
.L_15:
        /*0038*/ 	.byte	0x03, 0x50
        /*003a*/ 	.short	0x0000


	//----- nvinfo : EIATTR_MAXREG_COUNT
	.align		4
        /*003c*/ 	.byte	0x03, 0x1b
        /*003e*/ 	.short	0x00ff


	//----- nvinfo : EIATTR_EXIT_INSTR_OFFSETS
	.align		4
        /*0040*/ 	.byte	0x04, 0x1c
        /*0042*/ 	.short	(.L_17 - .L_16)


	//   ....[0]....
.L_16:
        /*0044*/ 	.word	0x000001e0


	//   ....[1]....
        /*0048*/ 	.word	0x00000200


	//----- nvinfo : EIATTR_REQNTID
	.align		4
.L_17:
        /*004c*/ 	.byte	0x04, 0x10
        /*004e*/ 	.short	(.L_19 - .L_18)
.L_18:
        /*0050*/ 	.word	0x00000100
        /*0054*/ 	.word	0x00000001
        /*0058*/ 	.word	0x00000001


	//----- nvinfo : EIATTR_CBANK_PARAM_SIZE
	.align		4
.L_19:
        /*005c*/ 	.byte	0x03, 0x19
        /*005e*/ 	.short	0x0014


	//----- nvinfo : EIATTR_PARAM_CBANK
	.align		4
        /*0060*/ 	.byte	0x04, 0x0a
        /*0062*/ 	.short	(.L_21 - .L_20)
	.align		4
.L_20:
        /*0064*/ 	.word	index@(.nv.constant0.triton_poi_fused_convolution_relu_33)
        /*0068*/ 	.short	0x0210
        /*006a*/ 	.short	0x0014


	//----- nvinfo : EIATTR_SW_WAR
	.align		4
.L_21:
        /*006c*/ 	.byte	0x04, 0x36
        /*006e*/ 	.short	(.L_23 - .L_22)
.L_22:
        /*0070*/ 	.word	0x00000008
.L_23:


//--------------------- .nv.callgraph             --------------------------
	.section	.nv.callgraph,"",@"SHT_CUDA_CALLGRAPH"
	.align	4
	.sectionentsize	8
	.align		4
        /*0000*/ 	.word	0x00000000
	.align		4
        /*0004*/ 	.word	0xffffffff
	.align		4
        /*0008*/ 	.word	0x00000000
	.align		4
        /*000c*/ 	.word	0xfffffffe
	.align		4
        /*0010*/ 	.word	0x00000000
	.align		4
        /*0014*/ 	.word	0xfffffffd
	.align		4
        /*0018*/ 	.word	0x00000000
	.align		4
        /*001c*/ 	.word	0xfffffffc


//--------------------- .text.triton_poi_fused_convolution_relu_33 --------------------------
	.section	.text.triton_poi_fused_convolution_relu_33,"ax",@progbits
	.align	128
        .global         triton_poi_fused_convolution_relu_33
        .type           triton_poi_fused_convolution_relu_33,@function
        .size           triton_poi_fused_convolution_relu_33,(.L_x_1 - triton_poi_fused_convolution_relu_33)
        .other          triton_poi_fused_convolution_relu_33,@"STO_CUDA_ENTRY STV_DEFAULT"
triton_poi_fused_convolution_relu_33:
.text.triton_poi_fused_convolution_relu_33:
[----:B------:R-:W0:Y:S02]  /*0000*/  LDC R1, c[0x0][0x28] ;  /* 0x00000a00ff017b82 */ /* 0x000e240000000800 */
[----:B------:R-:W1:Y:S01]  /*0010*/  S2R R0, SR_TID.X ;  /* 0x0000000000007919 */ /* 0x000e620000002100 */
[----:B------:R-:W2:Y:S01]  /*0020*/  LDC.64 R2, c[0x0][0x210] ;  /* 0x00008400ff027b82 */ /* 0x000ea20000000a00 */
[----:B------:R-:W-:Y:S01]  /*0030*/  ULDC.64 UR4, c[0x0][0x208] ;  /* 0x0000820000047ab9 */ /* 0x000fe20000000a00 */
[----:B------:R-:W3:Y:S06]  /*0040*/  S2R R7, SR_CTAID.X ;  /* 0x0000000000077919 */ /* 0x000eec0000002500 */
[----:B------:R-:W4:Y:S01]  /*0050*/  LDC.64 R4, c[0x0][0x218] ;  /* 0x00008600ff047b82 */ /* 0x000f220000000a00 */
[----:B-1----:R-:W-:-:S05]  /*0060*/  IMAD.SHL.U32 R0, R0, 0x2, RZ ;  /* 0x0000000200007824 */ /* 0x002fca00078e00ff */
[----:B------:R-:W-:-:S05]  /*0070*/  LOP3.LUT R0, R0, 0x1fe, RZ, 0xc0, !PT ;  /* 0x000001fe00007812 */ /* 0x000fca00078ec0ff */
[----:B---3--:R-:W-:-:S04]  /*0080*/  IMAD R7, R7, 0x200, R0 ;  /* 0x0000020007077824 */ /* 0x008fc800078e0200 */
[C---:B------:R-:W-:Y:S01]  /*0090*/  IMAD.HI R0, R7.reuse, 0x5ac5242b, RZ ;  /* 0x5ac5242b07007827 */ /* 0x040fe200078e02ff */
[----:B------:R-:W-:-:S03]  /*00a0*/  ISETP.GE.AND P2, PT, R7, 0xb4800, PT ;  /* 0x000b48000700780c */ /* 0x000fc60003f46270 */
[----:B--2---:R-:W-:Y:S01]  /*00b0*/  IMAD.WIDE R2, R7, 0x4, R2 ;  /* 0x0000000407027825 */ /* 0x004fe200078e0202 */
[----:B------:R-:W-:Y:S02]  /*00c0*/  SHF.R.U32.HI R9, RZ, 0x1f, R0 ;  /* 0x0000001fff097819 */ /* 0x000fe40000011600 */
[----:B------:R-:W-:Y:S02]  /*00d0*/  CS2R R6, SRZ ;  /* 0x0000000000067805 */ /* 0x000fe4000001ff00 */
[----:B------:R-:W-:-:S04]  /*00e0*/  LEA.HI.SX32 R9, R0, R9, 0x17 ;  /* 0x0000000900097211 */ /* 0x000fc800078fbaff */
[----:B------:R-:W-:Y:S01]  /*00f0*/  LEA.HI R0, R9, R9, RZ, 0x7 ;  /* 0x0000000909007211 */ /* 0x000fe200078f38ff */
[----:B------:R-:W2:Y:S03]  /*0100*/  @!P2 LDG.E.64 R6, desc[UR4][R2.64] ;  /* 0x000000040206a981 */ /* 0x000ea6000c1e1b00 */
[----:B------:R-:W-:-:S05]  /*0110*/  LOP3.LUT R0, R0, 0xffffff80, RZ, 0xc0, !PT ;  /* 0xffffff8000007812 */ /* 0x000fca00078ec0ff */
[----:B------:R-:W-:Y:S02]  /*0120*/  IMAD.IADD R9, R9, 0x1, -R0 ;  /* 0x0000000109097824 */ /* 0x000fe400078e0a00 */
[----:B------:R-:W-:Y:S02]  /*0130*/  IMAD.MOV.U32 R0, RZ, RZ, RZ ;  /* 0x000000ffff007224 */ /* 0x000fe400078e00ff */
[----:B----4-:R-:W-:-:S04]  /*0140*/  IMAD.WIDE R4, R9, 0x4, R4 ;  /* 0x0000000409047825 */ /* 0x010fc800078e0204 */
[----:B------:R-:W-:Y:S01]  /*0150*/  IMAD.MOV.U32 R9, RZ, RZ, RZ ;  /* 0x000000ffff097224 */ /* 0x000fe200078e00ff */
[----:B------:R-:W2:Y:S05]  /*0160*/  @!P2 LDG.E.EL R0, desc[UR4][R4.64] ;  /* 0x000000040400a981 */ /* 0x000eaa000c2e1900 */
[----:B------:R-:W3:Y:S01]  /*0170*/  @!P2 LDG.E.EL R9, desc[UR4][R4.64] ;  /* 0x000000040409a981 */ /* 0x000ee2000c2e1900 */
[----:B--2---:R-:W-:Y:S01]  /*0180*/  FADD R8, R0, R7 ;  /* 0x0000000700087221 */ /* 0x004fe20000000000 */
[----:B------:R-:W-:Y:S02]  /*0190*/  FSETP.GEU.AND P1, PT, R7, -R0, PT ;  /* 0x800000000700720b */ /* 0x000fe40003f2e000 */
[----:B---3--:R-:W-:Y:S01]  /*01a0*/  FSETP.GEU.AND P0, PT, R6, -R9, PT ;  /* 0x800000090600720b */ /* 0x008fe20003f0e000 */
[----:B------:R-:W-:Y:S01]  /*01b0*/  FADD R6, R9, R6 ;  /* 0x0000000609067221 */ /* 0x000fe20000000000 */
[----:B------:R-:W-:-:S04]  /*01c0*/  FSEL R7, R8, RZ, P1 ;  /* 0x000000ff08077208 */ /* 0x000fc80000800000 */
[----:B------:R-:W-:Y:S01]  /*01d0*/  FSEL R6, R6, RZ, P0 ;  /* 0x000000ff06067208 */ /* 0x000fe20000000000 */
[----:B------:R-:W-:Y:S06]  /*01e0*/  @P2 EXIT ;  /* 0x000000000000294d */ /* 0x000fec0003800000 */
[----:B------:R-:W-:Y:S01]  /*01f0*/  STG.E.64 desc[UR4][R2.64], R6 ;  /* 0x0000000602007986 */ /* 0x000fe2000c101b04 */
[----:B------:R-:W-:Y:S05]  /*0200*/  EXIT ;  /* 0x000000000000794d */ /* 0x000fea0003800000 */
.L_x_0:
[----:B------:R-:W-:-:S00]  /*0210*/  BRA `(.L_x_0) ;  /* 0xfffffffc00fc7947 */ /* 0x000fc0000383ffff */
[----:B------:R-:W-:-:S00]  /*0220*/  NOP ;  /* 0x0000000000007918 */ /* 0x000fc00000000000 */
        /* <DEDUP_REMOVED lines=13> */
.L_x_1:


//--------------------- .nv.constant0.triton_poi_fused_convolution_relu_33 --------------------------
	.section	.nv.constant0.triton_poi_fused_convolution_relu_33,"a",@progbits
	.sectionflags	@""
	.align	4
.nv.constant0.triton_poi_fused_convolution_relu_33:
	.zero		548
